







.version 7.6
.target sm_75
.address_size 64



.visible .entry _Z4hookiPKmPKiPiPb(
.param .u32 _Z4hookiPKmPKiPiPb_param_0,
.param .u64 _Z4hookiPKmPKiPiPb_param_1,
.param .u64 _Z4hookiPKmPKiPiPb_param_2,
.param .u64 _Z4hookiPKmPKiPiPb_param_3,
.param .u64 _Z4hookiPKmPKiPiPb_param_4
)
{
.reg .pred %p<17>;
.reg .b16 %rs<6>;
.reg .b32 %r<59>;
.reg .b64 %rd<43>;


ld.param.u32 %r23, [_Z4hookiPKmPKiPiPb_param_0];
ld.param.u64 %rd15, [_Z4hookiPKmPKiPiPb_param_1];
ld.param.u64 %rd17, [_Z4hookiPKmPKiPiPb_param_2];
ld.param.u64 %rd16, [_Z4hookiPKmPKiPiPb_param_3];
ld.param.u64 %rd18, [_Z4hookiPKmPKiPiPb_param_4];
cvta.to.global.u64 %rd1, %rd18;
cvta.to.global.u64 %rd2, %rd17;
cvta.to.global.u64 %rd3, %rd16;
mov.u32 %r24, %ntid.x;
mov.u32 %r25, %ctaid.x;
mov.u32 %r26, %tid.x;
mad.lo.s32 %r1, %r25, %r24, %r26;
setp.ge.s32 %p1, %r1, %r23;
@%p1 bra $L__BB0_23;

cvta.to.global.u64 %rd19, %rd15;
mul.wide.s32 %rd20, %r1, 4;
add.s64 %rd21, %rd3, %rd20;
ld.global.u32 %r2, [%rd21];
mul.wide.s32 %rd22, %r1, 8;
add.s64 %rd23, %rd19, %rd22;
ld.global.u32 %r3, [%rd23];
ld.global.u32 %r4, [%rd23+8];
setp.le.s32 %p2, %r4, %r3;
@%p2 bra $L__BB0_23;

sub.s32 %r27, %r4, %r3;
and.b32 %r56, %r27, 3;
setp.eq.s32 %p3, %r56, 0;
mov.u32 %r57, %r3;
@%p3 bra $L__BB0_8;

mul.wide.s32 %rd24, %r3, 4;
add.s64 %rd41, %rd2, %rd24;
mov.u16 %rs1, 1;
mov.u32 %r57, %r3;

$L__BB0_4:
.pragma "nounroll";
ld.global.u32 %r29, [%rd41];
mul.wide.s32 %rd26, %r29, 4;
add.s64 %rd25, %rd16, %rd26;

	ld.global.nc.s32 %r28, [%rd25];

	setp.eq.s32 %p4, %r2, %r28;
@%p4 bra $L__BB0_7;

max.s32 %r30, %r2, %r28;
add.s32 %r31, %r28, %r2;
sub.s32 %r9, %r31, %r30;
mul.wide.s32 %rd27, %r30, 4;
add.s64 %rd6, %rd3, %rd27;
ld.global.u32 %r32, [%rd6];
setp.ne.s32 %p5, %r30, %r32;
@%p5 bra $L__BB0_7;

st.global.u8 [%rd1], %rs1;
st.global.u32 [%rd6], %r9;

$L__BB0_7:
add.s32 %r57, %r57, 1;
add.s64 %rd41, %rd41, 4;
add.s32 %r56, %r56, -1;
setp.ne.s32 %p6, %r56, 0;
@%p6 bra $L__BB0_4;

$L__BB0_8:
not.b32 %r33, %r3;
add.s32 %r34, %r33, %r4;
setp.lt.u32 %p7, %r34, 3;
@%p7 bra $L__BB0_23;

mul.wide.s32 %rd28, %r57, 4;
add.s64 %rd42, %rd2, %rd28;
mov.u16 %rs5, 1;

$L__BB0_10:
ld.global.u32 %r36, [%rd42];
mul.wide.s32 %rd30, %r36, 4;
add.s64 %rd29, %rd16, %rd30;

	ld.global.nc.s32 %r35, [%rd29];

	setp.eq.s32 %p8, %r2, %r35;
@%p8 bra $L__BB0_13;

max.s32 %r37, %r2, %r35;
add.s32 %r38, %r35, %r2;
sub.s32 %r15, %r38, %r37;
mul.wide.s32 %rd31, %r37, 4;
add.s64 %rd10, %rd3, %rd31;
ld.global.u32 %r39, [%rd10];
setp.ne.s32 %p9, %r37, %r39;
@%p9 bra $L__BB0_13;

st.global.u8 [%rd1], %rs5;
st.global.u32 [%rd10], %r15;

$L__BB0_13:
ld.global.u32 %r41, [%rd42+4];
mul.wide.s32 %rd33, %r41, 4;
add.s64 %rd32, %rd16, %rd33;

	ld.global.nc.s32 %r40, [%rd32];

	setp.eq.s32 %p10, %r2, %r40;
@%p10 bra $L__BB0_16;

max.s32 %r42, %r2, %r40;
add.s32 %r43, %r40, %r2;
sub.s32 %r17, %r43, %r42;
mul.wide.s32 %rd34, %r42, 4;
add.s64 %rd11, %rd3, %rd34;
ld.global.u32 %r44, [%rd11];
setp.ne.s32 %p11, %r42, %r44;
@%p11 bra $L__BB0_16;

st.global.u8 [%rd1], %rs5;
st.global.u32 [%rd11], %r17;

$L__BB0_16:
ld.global.u32 %r46, [%rd42+8];
mul.wide.s32 %rd36, %r46, 4;
add.s64 %rd35, %rd16, %rd36;

	ld.global.nc.s32 %r45, [%rd35];

	setp.eq.s32 %p12, %r2, %r45;
@%p12 bra $L__BB0_19;

max.s32 %r47, %r2, %r45;
add.s32 %r48, %r45, %r2;
sub.s32 %r19, %r48, %r47;
mul.wide.s32 %rd37, %r47, 4;
add.s64 %rd12, %rd3, %rd37;
ld.global.u32 %r49, [%rd12];
setp.ne.s32 %p13, %r47, %r49;
@%p13 bra $L__BB0_19;

st.global.u8 [%rd1], %rs5;
st.global.u32 [%rd12], %r19;

$L__BB0_19:
ld.global.u32 %r51, [%rd42+12];
mul.wide.s32 %rd39, %r51, 4;
add.s64 %rd38, %rd16, %rd39;

	ld.global.nc.s32 %r50, [%rd38];

	setp.eq.s32 %p14, %r2, %r50;
@%p14 bra $L__BB0_22;

max.s32 %r52, %r2, %r50;
add.s32 %r53, %r50, %r2;
sub.s32 %r21, %r53, %r52;
mul.wide.s32 %rd40, %r52, 4;
add.s64 %rd13, %rd3, %rd40;
ld.global.u32 %r54, [%rd13];
setp.ne.s32 %p15, %r52, %r54;
@%p15 bra $L__BB0_22;

st.global.u8 [%rd1], %rs5;
st.global.u32 [%rd13], %r21;

$L__BB0_22:
add.s32 %r57, %r57, 4;
setp.lt.s32 %p16, %r57, %r4;
add.s64 %rd42, %rd42, 16;
@%p16 bra $L__BB0_10;

$L__BB0_23:
ret;

}

.visible .entry _Z8shortcutiPi(
.param .u32 _Z8shortcutiPi_param_0,
.param .u64 _Z8shortcutiPi_param_1
)
{
.reg .pred %p<4>;
.reg .b32 %r<11>;
.reg .b64 %rd<9>;


ld.param.u32 %r5, [_Z8shortcutiPi_param_0];
ld.param.u64 %rd3, [_Z8shortcutiPi_param_1];
cvta.to.global.u64 %rd1, %rd3;
mov.u32 %r6, %ntid.x;
mov.u32 %r7, %ctaid.x;
mov.u32 %r8, %tid.x;
mad.lo.s32 %r1, %r7, %r6, %r8;
setp.ge.s32 %p1, %r1, %r5;
@%p1 bra $L__BB1_4;

mul.wide.s32 %rd4, %r1, 4;
add.s64 %rd2, %rd1, %rd4;
ld.global.u32 %r9, [%rd2];
mul.wide.s32 %rd5, %r9, 4;
add.s64 %rd6, %rd1, %rd5;
ld.global.u32 %r10, [%rd6];
setp.eq.s32 %p2, %r9, %r10;
@%p2 bra $L__BB1_4;

$L__BB1_3:
st.global.u32 [%rd2], %r10;
mul.wide.s32 %rd7, %r10, 4;
add.s64 %rd8, %rd1, %rd7;
ld.global.u32 %r4, [%rd8];
setp.ne.s32 %p3, %r10, %r4;
mov.u32 %r10, %r4;
@%p3 bra $L__BB1_3;

$L__BB1_4:
ret;

}



// ===== COMPILED SASS (sm_100) =====

	.target	sm_100

	.elftype	@"ET_EXEC"


//--------------------- .note.nv.tkinfo           --------------------------
	.section	.note.nv.tkinfo,"",@"SHT_NOTE"
	.sectionflags	@"SHF_NOTE_NV_TKINFO"
	.tkinfo
        /*0018*/ 	.word	0x00000002
        /*0030*/ 	.string	""
        /*0030*/ 	.string	"ptxas"
        /*0030*/ 	.string	"Cuda compilation tools, release 13.0, V13.0.88"
        /*0030*/ 	.string	"Build cuda_13.0.r13.0/compiler.36424714_0"
        /*0030*/ 	.string	"-arch sm_100 "



//--------------------- .note.nv.cuinfo           --------------------------
	.section	.note.nv.cuinfo,"",@"SHT_NOTE"
	.sectionflags	@"SHF_NOTE_NV_CUINFO"
        /*0018*/ 	.short	0x0002
        /*001a*/ 	.short	0x004b
        /*001c*/ 	.short	0x0082
	.zero		2


//--------------------- .nv.info                  --------------------------
	.section	.nv.info,"",@"SHT_CUDA_INFO"
	.align	4


	//----- nvinfo : EIATTR_REGCOUNT
	.align		4
        /*0000*/ 	.byte	0x04, 0x2f
        /*0002*/ 	.short	(.L_1 - .L_0)
	.align		4
.L_0:
        /*0004*/ 	.word	index@(_Z4hookiPKmPKiPiPb)
        /*0008*/ 	.word	0x00000014


	//----- nvinfo : EIATTR_FRAME_SIZE
	.align		4
.L_1:
        /*000c*/ 	.byte	0x04, 0x11
        /*000e*/ 	.short	(.L_3 - .L_2)
	.align		4
.L_2:
        /*0010*/ 	.word	index@(_Z4hookiPKmPKiPiPb)
        /*0014*/ 	.word	0x00000000


	//----- nvinfo : EIATTR_REGCOUNT
	.align		4
.L_3:
        /*0018*/ 	.byte	0x04, 0x2f
        /*001a*/ 	.short	(.L_5 - .L_4)
	.align		4
.L_4:
        /*001c*/ 	.word	index@(_Z8shortcutiPi)
        /*0020*/ 	.word	0x0000000c


	//----- nvinfo : EIATTR_FRAME_SIZE
	.align		4
.L_5:
        /*0024*/ 	.byte	0x04, 0x11
        /*0026*/ 	.short	(.L_7 - .L_6)
	.align		4
.L_6:
        /*0028*/ 	.word	index@(_Z8shortcutiPi)
        /*002c*/ 	.word	0x00000000


	//----- nvinfo : EIATTR_MIN_STACK_SIZE
	.align		4
.L_7:
        /*0030*/ 	.byte	0x04, 0x12
        /*0032*/ 	.short	(.L_9 - .L_8)
	.align		4
.L_8:
        /*0034*/ 	.word	index@(_Z8shortcutiPi)
        /*0038*/ 	.word	0x00000000


	//----- nvinfo : EIATTR_MIN_STACK_SIZE
	.align		4
.L_9:
        /*003c*/ 	.byte	0x04, 0x12
        /*003e*/ 	.short	(.L_11 - .L_10)
	.align		4
.L_10:
        /*0040*/ 	.word	index@(_Z4hookiPKmPKiPiPb)
        /*0044*/ 	.word	0x00000000
.L_11:


//--------------------- .nv.compat                --------------------------
	.section	.nv.compat,"",@"SHT_CUDA_COMPAT_INFO"
	.align	4
        /*0000*/ 	.byte	0x02, 0x09, 0x00, 0x00, 0x02, 0x02, 0x01, 0x00, 0x02, 0x05, 0x05, 0x00, 0x03, 0x07, 0x01, 0x01
        /*0010*/ 	.byte	0x02, 0x03, 0x00, 0x00, 0x02, 0x06, 0x01, 0x00, 0x04, 0x0b, 0x08, 0x00, 0x09, 0x00, 0x00, 0x00
        /*0020*/ 	.byte	0x00, 0x00, 0x00, 0x00


//--------------------- .nv.info._Z8shortcutiPi   --------------------------
	.section	.nv.info._Z8shortcutiPi,"",@"SHT_CUDA_INFO"
	.sectionflags	@""
	.align	4


	//----- nvinfo : EIATTR_CUDA_API_VERSION
	.align		4
        /*0000*/ 	.byte	0x04, 0x37
        /*0002*/ 	.short	(.L_13 - .L_12)
.L_12:
        /*0004*/ 	.word	0x00000082


	//----- nvinfo : EIATTR_KPARAM_INFO
	.align		4
.L_13:
        /*0008*/ 	.byte	0x04, 0x17
        /*000a*/ 	.short	(.L_15 - .L_14)
.L_14:
        /*000c*/ 	.word	0x00000000
        /*0010*/ 	.short	0x0001
        /*0012*/ 	.short	0x0008
        /*0014*/ 	.byte	0x00, 0xf0, 0x21, 0x00


	//----- nvinfo : EIATTR_KPARAM_INFO
	.align		4
.L_15:
        /*0018*/ 	.byte	0x04, 0x17
        /*001a*/ 	.short	(.L_17 - .L_16)
.L_16:
        /*001c*/ 	.word	0x00000000
        /*0020*/ 	.short	0x0000
        /*0022*/ 	.short	0x0000
        /*0024*/ 	.byte	0x00, 0xf0, 0x11, 0x00


	//----- nvinfo : EIATTR_SPARSE_MMA_MASK
	.align		4
.L_17:
        /*0028*/ 	.byte	0x03, 0x50
        /*002a*/ 	.short	0x0000


	//----- nvinfo : EIATTR_MAXREG_COUNT
	.align		4
        /*002c*/ 	.byte	0x03, 0x1b
        /*002e*/ 	.short	0x00ff


	//----- nvinfo : EIATTR_MERCURY_ISA_VERSION
	.align		4
        /*0030*/ 	.byte	0x03, 0x5f
        /*0032*/ 	.short	0x0101


	//----- nvinfo : EIATTR_VRC_CTA_INIT_COUNT
	.align		4
        /*0034*/ 	.byte	0x02, 0x4a
	.zero		1
	.zero		1


	//----- nvinfo : EIATTR_EXIT_INSTR_OFFSETS
	.align		4
        /*0038*/ 	.byte	0x04, 0x1c
        /*003a*/ 	.short	(.L_19 - .L_18)


	//   ....[0]....
.L_18:
        /*003c*/ 	.word	0x00000070


	//   ....[1]....
        /*0040*/ 	.word	0x000000f0


	//   ....[2]....
        /*0044*/ 	.word	0x00000170


	//----- nvinfo : EIATTR_CRS_STACK_SIZE
	.align		4
.L_19:
        /*0048*/ 	.byte	0x04, 0x1e
        /*004a*/ 	.short	(.L_21 - .L_20)
.L_20:
        /*004c*/ 	.word	0x00000000


	//----- nvinfo : EIATTR_CBANK_PARAM_SIZE
	.align		4
.L_21:
        /*0050*/ 	.byte	0x03, 0x19
        /*0052*/ 	.short	0x0010


	//----- nvinfo : EIATTR_PARAM_CBANK
	.align		4
        /*0054*/ 	.byte	0x04, 0x0a
        /*0056*/ 	.short	(.L_23 - .L_22)
	.align		4
.L_22:
        /*0058*/ 	.word	index@(.nv.constant0._Z8shortcutiPi)
        /*005c*/ 	.short	0x0380
        /*005e*/ 	.short	0x0010


	//----- nvinfo : EIATTR_SW_WAR
	.align		4
.L_23:
        /*0060*/ 	.byte	0x04, 0x36
        /*0062*/ 	.short	(.L_25 - .L_24)
.L_24:
        /*0064*/ 	.word	0x00000008
.L_25:


//--------------------- .nv.info._Z4hookiPKmPKiPiPb --------------------------
	.section	.nv.info._Z4hookiPKmPKiPiPb,"",@"SHT_CUDA_INFO"
	.sectionflags	@""
	.align	4


	//----- nvinfo : EIATTR_CUDA_API_VERSION
	.align		4
        /*0000*/ 	.byte	0x04, 0x37
        /*0002*/ 	.short	(.L_27 - .L_26)
.L_26:
        /*0004*/ 	.word	0x00000082


	//----- nvinfo : EIATTR_KPARAM_INFO
	.align		4
.L_27:
        /*0008*/ 	.byte	0x04, 0x17
        /*000a*/ 	.short	(.L_29 - .L_28)
.L_28:
        /*000c*/ 	.word	0x00000000
        /*0010*/ 	.short	0x0004
        /*0012*/ 	.short	0x0020
        /*0014*/ 	.byte	0x00, 0xf0, 0x21, 0x00


	//----- nvinfo : EIATTR_KPARAM_INFO
	.align		4
.L_29:
        /*0018*/ 	.byte	0x04, 0x17
        /*001a*/ 	.short	(.L_31 - .L_30)
.L_30:
        /*001c*/ 	.word	0x00000000
        /*0020*/ 	.short	0x0003
        /*0022*/ 	.short	0x0018
        /*0024*/ 	.byte	0x00, 0xf0, 0x21, 0x00


	//----- nvinfo : EIATTR_KPARAM_INFO
	.align		4
.L_31:
        /*0028*/ 	.byte	0x04, 0x17
        /*002a*/ 	.short	(.L_33 - .L_32)
.L_32:
        /*002c*/ 	.word	0x00000000
        /*0030*/ 	.short	0x0002
        /*0032*/ 	.short	0x0010
        /*0034*/ 	.byte	0x00, 0xf0, 0x21, 0x00


	//----- nvinfo : EIATTR_KPARAM_INFO
	.align		4
.L_33:
        /*0038*/ 	.byte	0x04, 0x17
        /*003a*/ 	.short	(.L_35 - .L_34)
.L_34:
        /*003c*/ 	.word	0x00000000
        /*0040*/ 	.short	0x0001
        /*0042*/ 	.short	0x0008
        /*0044*/ 	.byte	0x00, 0xf0, 0x21, 0x00


	//----- nvinfo : EIATTR_KPARAM_INFO
	.align		4
.L_35:
        /*0048*/ 	.byte	0x04, 0x17
        /*004a*/ 	.short	(.L_37 - .L_36)
.L_36:
        /*004c*/ 	.word	0x00000000
        /*0050*/ 	.short	0x0000
        /*0052*/ 	.short	0x0000
        /*0054*/ 	.byte	0x00, 0xf0, 0x11, 0x00


	//----- nvinfo : EIATTR_SPARSE_MMA_MASK
	.align		4
.L_37:
        /*0058*/ 	.byte	0x03, 0x50
        /*005a*/ 	.short	0x0000


	//----- nvinfo : EIATTR_MAXREG_COUNT
	.align		4
        /*005c*/ 	.byte	0x03, 0x1b
        /*005e*/ 	.short	0x00ff


	//----- nvinfo : EIATTR_MERCURY_ISA_VERSION
	.align		4
        /*0060*/ 	.byte	0x03, 0x5f
        /*0062*/ 	.short	0x0101


	//----- nvinfo : EIATTR_VRC_CTA_INIT_COUNT
	.align		4
        /*0064*/ 	.byte	0x02, 0x4a
	.zero		1
	.zero		1


	//----- nvinfo : EIATTR_EXIT_INSTR_OFFSETS
	.align		4
        /*0068*/ 	.byte	0x04, 0x1c
        /*006a*/ 	.short	(.L_39 - .L_38)


	//   ....[0]....
.L_38:
        /*006c*/ 	.word	0x00000070


	//   ....[1]....
        /*0070*/ 	.word	0x00000100


	//   ....[2]....
        /*0074*/ 	.word	0x00000390


	//   ....[3]....
        /*0078*/ 	.word	0x00000820


	//----- nvinfo : EIATTR_CRS_STACK_SIZE
	.align		4
.L_39:
        /*007c*/ 	.byte	0x04, 0x1e
        /*007e*/ 	.short	(.L_41 - .L_40)
.L_40:
        /*0080*/ 	.word	0x00000000


	//----- nvinfo : EIATTR_CBANK_PARAM_SIZE
	.align		4
.L_41:
        /*0084*/ 	.byte	0x03, 0x19
        /*0086*/ 	.short	0x0028


	//----- nvinfo : EIATTR_PARAM_CBANK
	.align		4
        /*0088*/ 	.byte	0x04, 0x0a
        /*008a*/ 	.short	(.L_43 - .L_42)
	.align		4
.L_42:
        /*008c*/ 	.word	index@(.nv.constant0._Z4hookiPKmPKiPiPb)
        /*0090*/ 	.short	0x0380
        /*0092*/ 	.short	0x0028


	//----- nvinfo : EIATTR_SW_WAR
	.align		4
.L_43:
        /*0094*/ 	.byte	0x04, 0x36
        /*0096*/ 	.short	(.L_45 - .L_44)
.L_44:
        /*0098*/ 	.word	0x00000008
.L_45:


//--------------------- .nv.callgraph             --------------------------
	.section	.nv.callgraph,"",@"SHT_CUDA_CALLGRAPH"
	.align	4
	.sectionentsize	8
	.align		4
        /*0000*/ 	.word	0x00000000
	.align		4
        /*0004*/ 	.word	0xffffffff
	.align		4
        /*0008*/ 	.word	0x00000000
	.align		4
        /*000c*/ 	.word	0xfffffffe
	.align		4
        /*0010*/ 	.word	0x00000000
	.align		4
        /*0014*/ 	.word	0xfffffffd
	.align		4
        /*0018*/ 	.word	0x00000000
	.align		4
        /*001c*/ 	.word	0xfffffffc


//--------------------- .text._Z8shortcutiPi      --------------------------
	.section	.text._Z8shortcutiPi,"ax",@progbits
	.align	128
        .global         _Z8shortcutiPi
        .type           _Z8shortcutiPi,@function
        .size           _Z8shortcutiPi,(.L_x_17 - _Z8shortcutiPi)
        .other          _Z8shortcutiPi,@"STO_CUDA_ENTRY STV_DEFAULT"
_Z8shortcutiPi:
.text._Z8shortcutiPi:
[----:B------:R-:W-:Y:S01]  /*0000*/  LDC R1, c[0x0][0x37c] ;  /* 0x0000df00ff017b82 */ /* 0x000fe20000000800 */
[----:B------:R-:W0:Y:S01]  /*0010*/  S2R R3, SR_CTAID.X ;  /* 0x0000000000037919 */ /* 0x000e220000002500 */
[----:B------:R-:W0:Y:S01]  /*0020*/  LDCU UR4, c[0x0][0x360] ;  /* 0x00006c00ff0477ac */ /* 0x000e220008000800 */
[----:B------:R-:W0:Y:S01]  /*0030*/  S2R R0, SR_TID.X ;  /* 0x0000000000007919 */ /* 0x000e220000002100 */
[----:B------:R-:W1:Y:S01]  /*0040*/  LDCU UR5, c[0x0][0x380] ;  /* 0x00007000ff0577ac */ /* 0x000e620008000800 */
[----:B0-----:R-:W-:-:S05]  /*0050*/  IMAD R3, R3, UR4, R0 ;  /* 0x0000000403037c24 */ /* 0x001fca000f8e0200 */
[----:B-1----:R-:W-:-:S13]  /*0060*/  ISETP.GE.AND P0, PT, R3, UR5, PT ;  /* 0x0000000503007c0c */ /* 0x002fda000bf06270 */
[----:B------:R-:W-:Y:S05]  /*0070*/  @P0 EXIT ;  /* 0x000000000000094d */ /* 0x000fea0003800000 */
[----:B------:R-:W0:Y:S01]  /*0080*/  LDC.64 R6, c[0x0][0x388] ;  /* 0x0000e200ff067b82 */ /* 0x000e220000000a00 */
[----:B------:R-:W1:Y:S01]  /*0090*/  LDCU.64 UR4, c[0x0][0x358] ;  /* 0x00006b00ff0477ac */ /* 0x000e620008000a00 */
[----:B0-----:R-:W-:-:S05]  /*00a0*/  IMAD.WIDE R2, R3, 0x4, R6 ;  /* 0x0000000403027825 */ /* 0x001fca00078e0206 */
[----:B-1----:R-:W2:Y:S02]  /*00b0*/  LDG.E R9, desc[UR4][R2.64] ;  /* 0x0000000402097981 */ /* 0x002ea4000c1e1900 */
[----:B--2---:R-:W-:-:S06]  /*00c0*/  IMAD.WIDE R4, R9, 0x4, R6 ;  /* 0x0000000409047825 */ /* 0x004fcc00078e0206 */
[----:B------:R-:W2:Y:S02]  /*00d0*/  LDG.E R4, desc[UR4][R4.64] ;  /* 0x0000000404047981 */ /* 0x000ea4000c1e1900 */
[----:B--2---:R-:W-:-:S13]  /*00e0*/  ISETP.NE.AND P0, PT, R9, R4, PT ;  /* 0x000000040900720c */ /* 0x004fda0003f05270 */
[----:B------:R-:W-:Y:S05]  /*00f0*/  @!P0 EXIT ;  /* 0x000000000000894d */ /* 0x000fea0003800000 */
[----:B------:R-:W-:-:S07]  /*0100*/  MOV R9, R4 ;  /* 0x0000000400097202 */ /* 0x000fce0000000f00 */
.L_x_0:
[C---:B------:R-:W-:Y:S01]  /*0110*/  IMAD.WIDE R4, R9.reuse, 0x4, R6 ;  /* 0x0000000409047825 */ /* 0x040fe200078e0206 */
[----:B------:R0:W-:Y:S05]  /*0120*/  STG.E desc[UR4][R2.64], R9 ;  /* 0x0000000902007986 */ /* 0x0001ea000c101904 */
[----:B------:R-:W2:Y:S02]  /*0130*/  LDG.E R4, desc[UR4][R4.64] ;  /* 0x0000000404047981 */ /* 0x000ea4000c1e1900 */
[-C--:B--2---:R-:W-:Y:S02]  /*0140*/  ISETP.NE.AND P0, PT, R9, R4.reuse, PT ;  /* 0x000000040900720c */ /* 0x084fe40003f05270 */
[----:B0-----:R-:W-:-:S11]  /*0150*/  MOV R9, R4 ;  /* 0x0000000400097202 */ /* 0x001fd60000000f00 */
[----:B------:R-:W-:Y:S05]  /*0160*/  @P0 BRA `(.L_x_0) ;  /* 0xfffffffc00e80947 */ /* 0x000fea000383ffff */
[----:B------:R-:W-:Y:S05]  /*0170*/  EXIT ;  /* 0x000000000000794d */ /* 0x000fea0003800000 */
.L_x_1:
[----:B------:R-:W-:-:S00]  /*0180*/  BRA `(.L_x_1) ;  /* 0xfffffffc00fc7947 */ /* 0x000fc0000383ffff */
[----:B------:R-:W-:-:S00]  /*0190*/  NOP ;  /* 0x0000000000007918 */ /* 0x000fc00000000000 */
        /* <DEDUP_REMOVED lines=14> */
.L_x_17:


//--------------------- .text._Z4hookiPKmPKiPiPb  --------------------------
	.section	.text._Z4hookiPKmPKiPiPb,"ax",@progbits
	.align	128
        .global         _Z4hookiPKmPKiPiPb
        .type           _Z4hookiPKmPKiPiPb,@function
        .size           _Z4hookiPKmPKiPiPb,(.L_x_18 - _Z4hookiPKmPKiPiPb)
        .other          _Z4hookiPKmPKiPiPb,@"STO_CUDA_ENTRY STV_DEFAULT"
_Z4hookiPKmPKiPiPb:
.text._Z4hookiPKmPKiPiPb:
        /* <DEDUP_REMOVED lines=9> */
[----:B------:R-:W1:Y:S07]  /*0090*/  LDCU.64 UR4, c[0x0][0x358] ;  /* 0x00006b00ff0477ac */ /* 0x000e6e0008000a00 */
[----:B------:R-:W2:Y:S01]  /*00a0*/  LDC.64 R6, c[0x0][0x398] ;  /* 0x0000e600ff067b82 */ /* 0x000ea20000000a00 */
[----:B0-----:R-:W-:-:S05]  /*00b0*/  IMAD.WIDE R2, R9, 0x8, R2 ;  /* 0x0000000809027825 */ /* 0x001fca00078e0202 */
[----:B-1----:R-:W3:Y:S04]  /*00c0*/  LDG.E R5, desc[UR4][R2.64] ;  /* 0x0000000402057981 */ /* 0x002ee8000c1e1900 */
[----:B------:R-:W3:Y:S01]  /*00d0*/  LDG.E R0, desc[UR4][R2.64+0x8] ;  /* 0x0000080402007981 */ /* 0x000ee2000c1e1900 */
[----:B--2---:R-:W-:Y:S01]  /*00e0*/  IMAD.WIDE R6, R9, 0x4, R6 ;  /* 0x0000000409067825 */ /* 0x004fe200078e0206 */
[----:B---3--:R-:W-:-:S13]  /*00f0*/  ISETP.GT.AND P0, PT, R0, R5, PT ;  /* 0x000000050000720c */ /* 0x008fda0003f04270 */
[----:B------:R-:W-:Y:S05]  /*0100*/  @!P0 EXIT ;  /* 0x000000000000894d */ /* 0x000fea0003800000 */
[----:B------:R0:W5:Y:S01]  /*0110*/  LDG.E R2, desc[UR4][R6.64] ;  /* 0x0000000406027981 */ /* 0x000162000c1e1900 */
[--C-:B------:R-:W-:Y:S01]  /*0120*/  IMAD.IADD R3, R0, 0x1, -R5.reuse ;  /* 0x0000000100037824 */ /* 0x100fe200078e0a05 */
[----:B------:R-:W-:Y:S04]  /*0130*/  BSSY.RECONVERGENT B0, `(.L_x_2) ;  /* 0x0000022000007945 */ /* 0x000fe80003800200 */
[----:B------:R-:W-:Y:S01]  /*0140*/  LOP3.LUT P0, R4, R3, 0x3, RZ, 0xc0, !PT ;  /* 0x0000000303047812 */ /* 0x000fe2000780c0ff */
[----:B------:R-:W-:-:S12]  /*0150*/  IMAD.MOV.U32 R3, RZ, RZ, R5 ;  /* 0x000000ffff037224 */ /* 0x000fd800078e0005 */
[----:B0-----:R-:W-:Y:S05]  /*0160*/  @!P0 BRA `(.L_x_3) ;  /* 0x0000000000788947 */ /* 0x001fea0003800000 */
[----:B------:R-:W0:Y:S01]  /*0170*/  LDC.64 R8, c[0x0][0x390] ;  /* 0x0000e400ff087b82 */ /* 0x000e220000000a00 */
[----:B------:R-:W-:-:S07]  /*0180*/  IMAD.MOV.U32 R3, RZ, RZ, R5 ;  /* 0x000000ffff037224 */ /* 0x000fce00078e0005 */
[----:B------:R-:W1:Y:S01]  /*0190*/  LDC.64 R6, c[0x0][0x398] ;  /* 0x0000e600ff067b82 */ /* 0x000e620000000a00 */
[----:B0-----:R-:W-:-:S04]  /*01a0*/  IMAD.WIDE R8, R5, 0x4, R8 ;  /* 0x0000000405087825 */ /* 0x001fc800078e0208 */
[----:B------:R-:W-:Y:S02]  /*01b0*/  IMAD.MOV.U32 R12, RZ, RZ, R8 ;  /* 0x000000ffff0c7224 */ /* 0x000fe400078e0008 */
[----:B------:R-:W-:-:S07]  /*01c0*/  IMAD.MOV.U32 R15, RZ, RZ, R9 ;  /* 0x000000ffff0f7224 */ /* 0x000fce00078e0009 */
.L_x_6:
[----:B0-----:R-:W-:Y:S01]  /*01d0*/  IMAD.MOV.U32 R10, RZ, RZ, R12 ;  /* 0x000000ffff0a7224 */ /* 0x001fe200078e000c */
[----:B------:R-:W-:-:S05]  /*01e0*/  MOV R11, R15 ;  /* 0x0000000f000b7202 */ /* 0x000fca0000000f00 */
[----:B------:R-:W1:Y:S02]  /*01f0*/  LDG.E R9, desc[UR4][R10.64] ;  /* 0x000000040a097981 */ /* 0x000e64000c1e1900 */
[----:B-1----:R-:W-:-:S05]  /*0200*/  IMAD.WIDE R8, R9, 0x4, R6 ;  /* 0x0000000409087825 */ /* 0x002fca00078e0206 */
[----:B------:R-:W2:Y:S01]  /*0210*/  LDG.E.CONSTANT R17, desc[UR4][R8.64] ;  /* 0x0000000408117981 */ /* 0x000ea2000c1e9900 */
[----:B------:R-:W-:Y:S01]  /*0220*/  VIADD R4, R4, 0xffffffff ;  /* 0xffffffff04047836 */ /* 0x000fe20000000000 */
[----:B------:R-:W-:Y:S01]  /*0230*/  BSSY.RECONVERGENT B1, `(.L_x_4) ;  /* 0x000000e000017945 */ /* 0x000fe20003800200 */
[----:B------:R-:W-:-:S03]  /*0240*/  IADD3 R12, P1, PT, R12, 0x4, RZ ;  /* 0x000000040c0c7810 */ /* 0x000fc60007f3e0ff */
[----:B------:R-:W-:Y:S02]  /*0250*/  ISETP.NE.AND P0, PT, R4, RZ, PT ;  /* 0x000000ff0400720c */ /* 0x000fe40003f05270 */
[----:B--2--5:R-:W-:-:S13]  /*0260*/  ISETP.NE.AND P2, PT, R2, R17, PT ;  /* 0x000000110200720c */ /* 0x024fda0003f45270 */
[----:B------:R-:W-:Y:S05]  /*0270*/  @!P2 BRA `(.L_x_5) ;  /* 0x000000000024a947 */ /* 0x000fea0003800000 */
[----:B------:R-:W-:-:S05]  /*0280*/  VIMNMX R13, PT, PT, R2, R17, !PT ;  /* 0x00000011020d7248 */ /* 0x000fca0007fe0100 */
[----:B------:R-:W-:-:S05]  /*0290*/  IMAD.WIDE R8, R13, 0x4, R6 ;  /* 0x000000040d087825 */ /* 0x000fca00078e0206 */
[----:B------:R-:W2:Y:S01]  /*02a0*/  LDG.E R10, desc[UR4][R8.64] ;  /* 0x00000004080a7981 */ /* 0x000ea2000c1e1900 */
[----:B------:R-:W-:Y:S01]  /*02b0*/  IMAD.MOV.U32 R14, RZ, RZ, 0x1 ;  /* 0x00000001ff0e7424 */ /* 0x000fe200078e00ff */
[C---:B--2---:R-:W-:Y:S02]  /*02c0*/  ISETP.NE.AND P2, PT, R13.reuse, R10, PT ;  /* 0x0000000a0d00720c */ /* 0x044fe40003f45270 */
[----:B------:R-:W-:-:S11]  /*02d0*/  IADD3 R13, PT, PT, -R13, R17, R2 ;  /* 0x000000110d0d7210 */ /* 0x000fd60007ffe102 */
[----:B------:R-:W0:Y:S02]  /*02e0*/  @!P2 LDC.64 R10, c[0x0][0x3a0] ;  /* 0x0000e800ff0aab82 */ /* 0x000e240000000a00 */
[----:B0-----:R0:W-:Y:S04]  /*02f0*/  @!P2 STG.E.U8 desc[UR4][R10.64], R14 ;  /* 0x0000000e0a00a986 */ /* 0x0011e8000c101104 */
[----:B------:R0:W-:Y:S02]  /*0300*/  @!P2 STG.E desc[UR4][R8.64], R13 ;  /* 0x0000000d0800a986 */ /* 0x0001e4000c101904 */
.L_x_5:
[----:B------:R-:W-:Y:S05]  /*0310*/  BSYNC.RECONVERGENT B1 ;  /* 0x0000000000017941 */ /* 0x000fea0003800200 */
.L_x_4:
[----:B------:R-:W-:Y:S02]  /*0320*/  VIADD R3, R3, 0x1 ;  /* 0x0000000103037836 */ /* 0x000fe40000000000 */
[----:B------:R-:W-:Y:S01]  /*0330*/  IMAD.X R15, RZ, RZ, R15, P1 ;  /* 0x000000ffff0f7224 */ /* 0x000fe200008e060f */
[----:B------:R-:W-:Y:S06]  /*0340*/  @P0 BRA `(.L_x_6) ;  /* 0xfffffffc00a00947 */ /* 0x000fec000383ffff */
.L_x_3:
[----:B------:R-:W-:Y:S05]  /*0350*/  BSYNC.RECONVERGENT B0 ;  /* 0x0000000000007941 */ /* 0x000fea0003800200 */
.L_x_2:
[----:B------:R-:W-:-:S04]  /*0360*/  LOP3.LUT R5, RZ, R5, RZ, 0x33, !PT ;  /* 0x00000005ff057212 */ /* 0x000fc800078e33ff */
[----:B------:R-:W-:-:S04]  /*0370*/  IADD3 R5, PT, PT, R0, R5, RZ ;  /* 0x0000000500057210 */ /* 0x000fc80007ffe0ff */
[----:B------:R-:W-:-:S13]  /*0380*/  ISETP.GE.U32.AND P0, PT, R5, 0x3, PT ;  /* 0x000000030500780c */ /* 0x000fda0003f06070 */
[----:B------:R-:W-:Y:S05]  /*0390*/  @!P0 EXIT ;  /* 0x000000000000894d */ /* 0x000fea0003800000 */
[----:B------:R-:W1:Y:S08]  /*03a0*/  LDC.64 R6, c[0x0][0x390] ;  /* 0x0000e400ff067b82 */ /* 0x000e700000000a00 */
[----:B------:R-:W2:Y:S01]  /*03b0*/  LDC.64 R4, c[0x0][0x398] ;  /* 0x0000e600ff047b82 */ /* 0x000ea20000000a00 */
[----:B-1----:R-:W-:-:S07]  /*03c0*/  IMAD.WIDE R6, R3, 0x4, R6 ;  /* 0x0000000403067825 */ /* 0x002fce00078e0206 */
.L_x_15:
[----:B0-----:R-:W2:Y:S02]  /*03d0*/  LDG.E R9, desc[UR4][R6.64] ;  /* 0x0000000406097981 */ /* 0x001ea4000c1e1900 */
[----:B--2---:R-:W-:-:S05]  /*03e0*/  IMAD.WIDE R8, R9, 0x4, R4 ;  /* 0x0000000409087825 */ /* 0x004fca00078e0204 */
[----:B------:R-:W2:Y:S01]  /*03f0*/  LDG.E.CONSTANT R15, desc[UR4][R8.64] ;  /* 0x00000004080f7981 */ /* 0x000ea2000c1e9900 */
[----:B------:R-:W-:Y:S01]  /*0400*/  BSSY.RECONVERGENT B0, `(.L_x_7) ;  /* 0x000000c000007945 */ /* 0x000fe20003800200 */
        /* <DEDUP_REMOVED lines=11> */
.L_x_8:
[----:B------:R-:W-:Y:S05]  /*04c0*/  BSYNC.RECONVERGENT B0 ;  /* 0x0000000000007941 */ /* 0x000fea0003800200 */
.L_x_7:
[----:B0-----:R-:W2:Y:S02]  /*04d0*/  LDG.E R9, desc[UR4][R6.64+0x4] ;  /* 0x0000040406097981 */ /* 0x001ea4000c1e1900 */
[----:B--2---:R-:W-:-:S05]  /*04e0*/  IMAD.WIDE R8, R9, 0x4, R4 ;  /* 0x0000000409087825 */ /* 0x004fca00078e0204 */
[----:B------:R-:W2:Y:S01]  /*04f0*/  LDG.E.CONSTANT R15, desc[UR4][R8.64] ;  /* 0x00000004080f7981 */ /* 0x000ea2000c1e9900 */
[----:B------:R-:W-:Y:S01]  /*0500*/  BSSY.RECONVERGENT B0, `(.L_x_9) ;  /* 0x000000c000007945 */ /* 0x000fe20003800200 */
[----:B--2---:R-:W-:-:S13]  /*0510*/  ISETP.NE.AND P0, PT, R2, R15, PT ;  /* 0x0000000f0200720c */ /* 0x004fda0003f05270 */
        /* <DEDUP_REMOVED lines=10> */
.L_x_10:
[----:B------:R-:W-:Y:S05]  /*05c0*/  BSYNC.RECONVERGENT B0 ;  /* 0x0000000000007941 */ /* 0x000fea0003800200 */
.L_x_9:
        /* <DEDUP_REMOVED lines=15> */
.L_x_12:
[----:B------:R-:W-:Y:S05]  /*06c0*/  BSYNC.RECONVERGENT B0 ;  /* 0x0000000000007941 */ /* 0x000fea0003800200 */
.L_x_11:
        /* <DEDUP_REMOVED lines=9> */
[----:B------:R-:W-:Y:S01]  /*0760*/  HFMA2 R12, -RZ, RZ, 0, 5.9604644775390625e-08 ;  /* 0x00000001ff0c7431 */ /* 0x000fe200000001ff */
[C---:B--2---:R-:W-:Y:S02]  /*0770*/  ISETP.NE.AND P0, PT, R13.reuse, R10, PT ;  /* 0x0000000a0d00720c */ /* 0x044fe40003f05270 */
[----:B------:R-:W-:-:S11]  /*0780*/  IADD3 R13, PT, PT, -R13, R15, R2 ;  /* 0x0000000f0d0d7210 */ /* 0x000fd60007ffe102 */
[----:B------:R-:W0:Y:S02]  /*0790*/  @!P0 LDC.64 R10, c[0x0][0x3a0] ;  /* 0x0000e800ff0a8b82 */ /* 0x000e240000000a00 */
[----:B0-----:R0:W-:Y:S04]  /*07a0*/  @!P0 STG.E.U8 desc[UR4][R10.64], R12 ;  /* 0x0000000c0a008986 */ /* 0x0011e8000c101104 */
[----:B------:R0:W-:Y:S02]  /*07b0*/  @!P0 STG.E desc[UR4][R8.64], R13 ;  /* 0x0000000d08008986 */ /* 0x0001e4000c101904 */
.L_x_14:
[----:B------:R-:W-:Y:S05]  /*07c0*/  BSYNC.RECONVERGENT B0 ;  /* 0x0000000000007941 */ /* 0x000fea0003800200 */
.L_x_13:
[----:B------:R-:W-:Y:S01]  /*07d0*/  VIADD R3, R3, 0x4 ;  /* 0x0000000403037836 */ /* 0x000fe20000000000 */
[----:B------:R-:W-:-:S04]  /*07e0*/  IADD3 R6, P1, PT, R6, 0x10, RZ ;  /* 0x0000001006067810 */ /* 0x000fc80007f3e0ff */
[----:B------:R-:W-:Y:S01]  /*07f0*/  ISETP.GE.AND P0, PT, R3, R0, PT ;  /* 0x000000000300720c */ /* 0x000fe20003f06270 */
[----:B------:R-:W-:-:S12]  /*0800*/  IMAD.X R7, RZ, RZ, R7, P1 ;  /* 0x000000ffff077224 */ /* 0x000fd800008e0607 */
[----:B------:R-:W-:Y:S05]  /*0810*/  @!P0 BRA `(.L_x_15) ;  /* 0xfffffff800ec8947 */ /* 0x000fea000383ffff */
[----:B------:R-:W-:Y:S05]  /*0820*/  EXIT ;  /* 0x000000000000794d */ /* 0x000fea0003800000 */
.L_x_16:
        /* <DEDUP_REMOVED lines=13> */
.L_x_18:


//--------------------- .nv.shared.reserved.0     --------------------------
	.section	.nv.shared.reserved.0,"aw",@nobits
	.weak		__nv_reservedSMEM_offset_0_alias
	.size		__nv_reservedSMEM_offset_0_alias, 0, 64
	.other		__nv_reservedSMEM_offset_0_alias,@"STO_CUDA_RESERVED_SHARED STV_DEFAULT"
__nv_reservedSMEM_offset_0_alias:
	.zero		0
	.zero		64


//--------------------- .nv.constant0._Z8shortcutiPi --------------------------
	.section	.nv.constant0._Z8shortcutiPi,"a",@progbits
	.sectionflags	@""
	.align	4
.nv.constant0._Z8shortcutiPi:
	.zero		912


//--------------------- .nv.constant0._Z4hookiPKmPKiPiPb --------------------------
	.section	.nv.constant0._Z4hookiPKmPKiPiPb,"a",@progbits
	.sectionflags	@""
	.align	4
.nv.constant0._Z4hookiPKmPKiPiPb:
	.zero		936


//--------------------- SYMBOLS --------------------------

	.type		.nv.reservedSmem.offset0,@object
	.size		.nv.reservedSmem.offset0,0x4
